//
// Generated by NVIDIA NVVM Compiler
//
// Compiler Build ID: CL-36424714
// Cuda compilation tools, release 13.0, V13.0.88
// Based on NVVM 20.0.0
//

.version 9.0
.target sm_100
.address_size 64

	// .globl	_Z10vector_addPiS_S_i

.visible .entry _Z10vector_addPiS_S_i(
	.param .u64 .ptr .align 1 _Z10vector_addPiS_S_i_param_0,
	.param .u64 .ptr .align 1 _Z10vector_addPiS_S_i_param_1,
	.param .u64 .ptr .align 1 _Z10vector_addPiS_S_i_param_2,
	.param .u32 _Z10vector_addPiS_S_i_param_3
)
{
	.reg .pred 	%p<10>;
	.reg .b32 	%r<110>;
	.reg .b64 	%rd<40>;

	ld.param.u64 	%rd22, [_Z10vector_addPiS_S_i_param_0];
	ld.param.u64 	%rd23, [_Z10vector_addPiS_S_i_param_1];
	ld.param.u64 	%rd24, [_Z10vector_addPiS_S_i_param_2];
	ld.param.u32 	%r16, [_Z10vector_addPiS_S_i_param_3];
	cvta.to.global.u64 	%rd1, %rd24;
	cvta.to.global.u64 	%rd2, %rd23;
	cvta.to.global.u64 	%rd3, %rd22;
	setp.lt.s32 	%p1, %r16, 1;
	@%p1 bra 	$L__BB0_13;
	and.b32  	%r1, %r16, 15;
	setp.lt.u32 	%p2, %r16, 16;
	mov.b32 	%r107, 0;
	@%p2 bra 	$L__BB0_4;
	and.b32  	%r107, %r16, 2147483632;
	neg.s32 	%r105, %r107;
	add.s64 	%rd36, %rd3, 32;
	add.s64 	%rd35, %rd2, 32;
	add.s64 	%rd34, %rd1, 32;
$L__BB0_3:
	.pragma "nounroll";
	ld.global.u32 	%r18, [%rd36+-32];
	ld.global.u32 	%r19, [%rd35+-32];
	add.s32 	%r20, %r19, %r18;
	st.global.u32 	[%rd34+-32], %r20;
	ld.global.u32 	%r21, [%rd36+-28];
	ld.global.u32 	%r22, [%rd35+-28];
	add.s32 	%r23, %r22, %r21;
	st.global.u32 	[%rd34+-28], %r23;
	ld.global.u32 	%r24, [%rd36+-24];
	ld.global.u32 	%r25, [%rd35+-24];
	add.s32 	%r26, %r25, %r24;
	st.global.u32 	[%rd34+-24], %r26;
	ld.global.u32 	%r27, [%rd36+-20];
	ld.global.u32 	%r28, [%rd35+-20];
	add.s32 	%r29, %r28, %r27;
	st.global.u32 	[%rd34+-20], %r29;
	ld.global.u32 	%r30, [%rd36+-16];
	ld.global.u32 	%r31, [%rd35+-16];
	add.s32 	%r32, %r31, %r30;
	st.global.u32 	[%rd34+-16], %r32;
	ld.global.u32 	%r33, [%rd36+-12];
	ld.global.u32 	%r34, [%rd35+-12];
	add.s32 	%r35, %r34, %r33;
	st.global.u32 	[%rd34+-12], %r35;
	ld.global.u32 	%r36, [%rd36+-8];
	ld.global.u32 	%r37, [%rd35+-8];
	add.s32 	%r38, %r37, %r36;
	st.global.u32 	[%rd34+-8], %r38;
	ld.global.u32 	%r39, [%rd36+-4];
	ld.global.u32 	%r40, [%rd35+-4];
	add.s32 	%r41, %r40, %r39;
	st.global.u32 	[%rd34+-4], %r41;
	ld.global.u32 	%r42, [%rd36];
	ld.global.u32 	%r43, [%rd35];
	add.s32 	%r44, %r43, %r42;
	st.global.u32 	[%rd34], %r44;
	ld.global.u32 	%r45, [%rd36+4];
	ld.global.u32 	%r46, [%rd35+4];
	add.s32 	%r47, %r46, %r45;
	st.global.u32 	[%rd34+4], %r47;
	ld.global.u32 	%r48, [%rd36+8];
	ld.global.u32 	%r49, [%rd35+8];
	add.s32 	%r50, %r49, %r48;
	st.global.u32 	[%rd34+8], %r50;
	ld.global.u32 	%r51, [%rd36+12];
	ld.global.u32 	%r52, [%rd35+12];
	add.s32 	%r53, %r52, %r51;
	st.global.u32 	[%rd34+12], %r53;
	ld.global.u32 	%r54, [%rd36+16];
	ld.global.u32 	%r55, [%rd35+16];
	add.s32 	%r56, %r55, %r54;
	st.global.u32 	[%rd34+16], %r56;
	ld.global.u32 	%r57, [%rd36+20];
	ld.global.u32 	%r58, [%rd35+20];
	add.s32 	%r59, %r58, %r57;
	st.global.u32 	[%rd34+20], %r59;
	ld.global.u32 	%r60, [%rd36+24];
	ld.global.u32 	%r61, [%rd35+24];
	add.s32 	%r62, %r61, %r60;
	st.global.u32 	[%rd34+24], %r62;
	ld.global.u32 	%r63, [%rd36+28];
	ld.global.u32 	%r64, [%rd35+28];
	add.s32 	%r65, %r64, %r63;
	st.global.u32 	[%rd34+28], %r65;
	add.s32 	%r105, %r105, 16;
	add.s64 	%rd36, %rd36, 64;
	add.s64 	%rd35, %rd35, 64;
	add.s64 	%rd34, %rd34, 64;
	setp.ne.s32 	%p3, %r105, 0;
	@%p3 bra 	$L__BB0_3;
$L__BB0_4:
	setp.eq.s32 	%p4, %r1, 0;
	@%p4 bra 	$L__BB0_13;
	and.b32  	%r7, %r16, 7;
	setp.lt.u32 	%p5, %r1, 8;
	@%p5 bra 	$L__BB0_7;
	mul.wide.u32 	%rd25, %r107, 4;
	add.s64 	%rd26, %rd3, %rd25;
	ld.global.u32 	%r66, [%rd26];
	add.s64 	%rd27, %rd2, %rd25;
	ld.global.u32 	%r67, [%rd27];
	add.s32 	%r68, %r67, %r66;
	add.s64 	%rd28, %rd1, %rd25;
	st.global.u32 	[%rd28], %r68;
	ld.global.u32 	%r69, [%rd26+4];
	ld.global.u32 	%r70, [%rd27+4];
	add.s32 	%r71, %r70, %r69;
	st.global.u32 	[%rd28+4], %r71;
	ld.global.u32 	%r72, [%rd26+8];
	ld.global.u32 	%r73, [%rd27+8];
	add.s32 	%r74, %r73, %r72;
	st.global.u32 	[%rd28+8], %r74;
	ld.global.u32 	%r75, [%rd26+12];
	ld.global.u32 	%r76, [%rd27+12];
	add.s32 	%r77, %r76, %r75;
	st.global.u32 	[%rd28+12], %r77;
	ld.global.u32 	%r78, [%rd26+16];
	ld.global.u32 	%r79, [%rd27+16];
	add.s32 	%r80, %r79, %r78;
	st.global.u32 	[%rd28+16], %r80;
	ld.global.u32 	%r81, [%rd26+20];
	ld.global.u32 	%r82, [%rd27+20];
	add.s32 	%r83, %r82, %r81;
	st.global.u32 	[%rd28+20], %r83;
	ld.global.u32 	%r84, [%rd26+24];
	ld.global.u32 	%r85, [%rd27+24];
	add.s32 	%r86, %r85, %r84;
	st.global.u32 	[%rd28+24], %r86;
	ld.global.u32 	%r87, [%rd26+28];
	ld.global.u32 	%r88, [%rd27+28];
	add.s32 	%r89, %r88, %r87;
	st.global.u32 	[%rd28+28], %r89;
	add.s32 	%r107, %r107, 8;
$L__BB0_7:
	setp.eq.s32 	%p6, %r7, 0;
	@%p6 bra 	$L__BB0_13;
	and.b32  	%r10, %r16, 3;
	setp.lt.u32 	%p7, %r7, 4;
	@%p7 bra 	$L__BB0_10;
	mul.wide.u32 	%rd29, %r107, 4;
	add.s64 	%rd30, %rd3, %rd29;
	ld.global.u32 	%r90, [%rd30];
	add.s64 	%rd31, %rd2, %rd29;
	ld.global.u32 	%r91, [%rd31];
	add.s32 	%r92, %r91, %r90;
	add.s64 	%rd32, %rd1, %rd29;
	st.global.u32 	[%rd32], %r92;
	ld.global.u32 	%r93, [%rd30+4];
	ld.global.u32 	%r94, [%rd31+4];
	add.s32 	%r95, %r94, %r93;
	st.global.u32 	[%rd32+4], %r95;
	ld.global.u32 	%r96, [%rd30+8];
	ld.global.u32 	%r97, [%rd31+8];
	add.s32 	%r98, %r97, %r96;
	st.global.u32 	[%rd32+8], %r98;
	ld.global.u32 	%r99, [%rd30+12];
	ld.global.u32 	%r100, [%rd31+12];
	add.s32 	%r101, %r100, %r99;
	st.global.u32 	[%rd32+12], %r101;
	add.s32 	%r107, %r107, 4;
$L__BB0_10:
	setp.eq.s32 	%p8, %r10, 0;
	@%p8 bra 	$L__BB0_13;
	mul.wide.u32 	%rd33, %r107, 4;
	add.s64 	%rd39, %rd1, %rd33;
	add.s64 	%rd38, %rd2, %rd33;
	add.s64 	%rd37, %rd3, %rd33;
	neg.s32 	%r109, %r10;
$L__BB0_12:
	.pragma "nounroll";
	ld.global.u32 	%r102, [%rd37];
	ld.global.u32 	%r103, [%rd38];
	add.s32 	%r104, %r103, %r102;
	st.global.u32 	[%rd39], %r104;
	add.s64 	%rd39, %rd39, 4;
	add.s64 	%rd38, %rd38, 4;
	add.s64 	%rd37, %rd37, 4;
	add.s32 	%r109, %r109, 1;
	setp.ne.s32 	%p9, %r109, 0;
	@%p9 bra 	$L__BB0_12;
$L__BB0_13:
	ret;

}


// ===== COMPILED SASS (sm_100) =====

	.target	sm_100

	.elftype	@"ET_EXEC"


//--------------------- .note.nv.tkinfo           --------------------------
	.section	.note.nv.tkinfo,"",@"SHT_NOTE"
	.sectionflags	@"SHF_NOTE_NV_TKINFO"
	.tkinfo
        /*0018*/ 	.word	0x00000002
        /*0030*/ 	.string	""
        /*0030*/ 	.string	"ptxas"
        /*0030*/ 	.string	"Cuda compilation tools, release 13.0, V13.0.88"
        /*0030*/ 	.string	"Build cuda_13.0.r13.0/compiler.36424714_0"
        /*0030*/ 	.string	"-arch sm_100 -m 64 "



//--------------------- .note.nv.cuinfo           --------------------------
	.section	.note.nv.cuinfo,"",@"SHT_NOTE"
	.sectionflags	@"SHF_NOTE_NV_CUINFO"
        /*0018*/ 	.short	0x0002
        /*001a*/ 	.short	0x0064
        /*001c*/ 	.short	0x0082
	.zero		2


//--------------------- .nv.info                  --------------------------
	.section	.nv.info,"",@"SHT_CUDA_INFO"
	.align	4


	//----- nvinfo : EIATTR_REGCOUNT
	.align		4
        /*0000*/ 	.byte	0x04, 0x2f
        /*0002*/ 	.short	(.L_1 - .L_0)
	.align		4
.L_0:
        /*0004*/ 	.word	index@(_Z10vector_addPiS_S_i)
        /*0008*/ 	.word	0x00000014


	//----- nvinfo : EIATTR_FRAME_SIZE
	.align		4
.L_1:
        /*000c*/ 	.byte	0x04, 0x11
        /*000e*/ 	.short	(.L_3 - .L_2)
	.align		4
.L_2:
        /*0010*/ 	.word	index@(_Z10vector_addPiS_S_i)
        /*0014*/ 	.word	0x00000000


	//----- nvinfo : EIATTR_MIN_STACK_SIZE
	.align		4
.L_3:
        /*0018*/ 	.byte	0x04, 0x12
        /*001a*/ 	.short	(.L_5 - .L_4)
	.align		4
.L_4:
        /*001c*/ 	.word	index@(_Z10vector_addPiS_S_i)
        /*0020*/ 	.word	0x00000000
.L_5:


//--------------------- .nv.compat                --------------------------
	.section	.nv.compat,"",@"SHT_CUDA_COMPAT_INFO"
	.align	4
        /*0000*/ 	.byte	0x02, 0x09, 0x00, 0x00, 0x02, 0x02, 0x01, 0x00, 0x02, 0x05, 0x05, 0x00, 0x03, 0x07, 0x01, 0x01
        /*0010*/ 	.byte	0x02, 0x03, 0x00, 0x00, 0x02, 0x06, 0x01, 0x00, 0x04, 0x0b, 0x08, 0x00, 0x09, 0x00, 0x00, 0x00
        /*0020*/ 	.byte	0x00, 0x00, 0x00, 0x00


//--------------------- .nv.info._Z10vector_addPiS_S_i --------------------------
	.section	.nv.info._Z10vector_addPiS_S_i,"",@"SHT_CUDA_INFO"
	.sectionflags	@""
	.align	4


	//----- nvinfo : EIATTR_CUDA_API_VERSION
	.align		4
        /*0000*/ 	.byte	0x04, 0x37
        /*0002*/ 	.short	(.L_7 - .L_6)
.L_6:
        /*0004*/ 	.word	0x00000082


	//----- nvinfo : EIATTR_KPARAM_INFO
	.align		4
.L_7:
        /*0008*/ 	.byte	0x04, 0x17
        /*000a*/ 	.short	(.L_9 - .L_8)
.L_8:
        /*000c*/ 	.word	0x00000000
        /*0010*/ 	.short	0x0003
        /*0012*/ 	.short	0x0018
        /*0014*/ 	.byte	0x00, 0xf0, 0x11, 0x00


	//----- nvinfo : EIATTR_KPARAM_INFO
	.align		4
.L_9:
        /*0018*/ 	.byte	0x04, 0x17
        /*001a*/ 	.short	(.L_11 - .L_10)
.L_10:
        /*001c*/ 	.word	0x00000000
        /*0020*/ 	.short	0x0002
        /*0022*/ 	.short	0x0010
        /*0024*/ 	.byte	0x00, 0xf5, 0x21, 0x00


	//----- nvinfo : EIATTR_KPARAM_INFO
	.align		4
.L_11:
        /*0028*/ 	.byte	0x04, 0x17
        /*002a*/ 	.short	(.L_13 - .L_12)
.L_12:
        /*002c*/ 	.word	0x00000000
        /*0030*/ 	.short	0x0001
        /*0032*/ 	.short	0x0008
        /*0034*/ 	.byte	0x00, 0xf5, 0x21, 0x00


	//----- nvinfo : EIATTR_KPARAM_INFO
	.align		4
.L_13:
        /*0038*/ 	.byte	0x04, 0x17
        /*003a*/ 	.short	(.L_15 - .L_14)
.L_14:
        /*003c*/ 	.word	0x00000000
        /*0040*/ 	.short	0x0000
        /*0042*/ 	.short	0x0000
        /*0044*/ 	.byte	0x00, 0xf5, 0x21, 0x00


	//----- nvinfo : EIATTR_SPARSE_MMA_MASK
	.align		4
.L_15:
        /*0048*/ 	.byte	0x03, 0x50
        /*004a*/ 	.short	0x0000


	//----- nvinfo : EIATTR_MAXREG_COUNT
	.align		4
        /*004c*/ 	.byte	0x03, 0x1b
        /*004e*/ 	.short	0x00ff


	//----- nvinfo : EIATTR_MERCURY_ISA_VERSION
	.align		4
        /*0050*/ 	.byte	0x03, 0x5f
        /*0052*/ 	.short	0x0101


	//----- nvinfo : EIATTR_VRC_CTA_INIT_COUNT
	.align		4
        /*0054*/ 	.byte	0x02, 0x4a
	.zero		1
	.zero		1


	//----- nvinfo : EIATTR_EXIT_INSTR_OFFSETS
	.align		4
        /*0058*/ 	.byte	0x04, 0x1c
        /*005a*/ 	.short	(.L_17 - .L_16)


	//   ....[0]....
.L_16:
        /*005c*/ 	.word	0x00000030


	//   ....[1]....
        /*0060*/ 	.word	0x00000680


	//   ....[2]....
        /*0064*/ 	.word	0x00000940


	//   ....[3]....
        /*0068*/ 	.word	0x00000b00


	//   ....[4]....
        /*006c*/ 	.word	0x00000ce0


	//----- nvinfo : EIATTR_CBANK_PARAM_SIZE
	.align		4
.L_17:
        /*0070*/ 	.byte	0x03, 0x19
        /*0072*/ 	.short	0x001c


	//----- nvinfo : EIATTR_PARAM_CBANK
	.align		4
        /*0074*/ 	.byte	0x04, 0x0a
        /*0076*/ 	.short	(.L_19 - .L_18)
	.align		4
.L_18:
        /*0078*/ 	.word	index@(.nv.constant0._Z10vector_addPiS_S_i)
        /*007c*/ 	.short	0x0380
        /*007e*/ 	.short	0x001c


	//----- nvinfo : EIATTR_SW_WAR
	.align		4
.L_19:
        /*0080*/ 	.byte	0x04, 0x36
        /*0082*/ 	.short	(.L_21 - .L_20)
.L_20:
        /*0084*/ 	.word	0x00000008
.L_21:


//--------------------- .nv.callgraph             --------------------------
	.section	.nv.callgraph,"",@"SHT_CUDA_CALLGRAPH"
	.align	4
	.sectionentsize	8
	.align		4
        /*0000*/ 	.word	0x00000000
	.align		4
        /*0004*/ 	.word	0xffffffff
	.align		4
        /*0008*/ 	.word	0x00000000
	.align		4
        /*000c*/ 	.word	0xfffffffe
	.align		4
        /*0010*/ 	.word	0x00000000
	.align		4
        /*0014*/ 	.word	0xfffffffd
	.align		4
        /*0018*/ 	.word	0x00000000
	.align		4
        /*001c*/ 	.word	0xfffffffc


//--------------------- .text._Z10vector_addPiS_S_i --------------------------
	.section	.text._Z10vector_addPiS_S_i,"ax",@progbits
	.align	128
        .global         _Z10vector_addPiS_S_i
        .type           _Z10vector_addPiS_S_i,@function
        .size           _Z10vector_addPiS_S_i,(.L_x_6 - _Z10vector_addPiS_S_i)
        .other          _Z10vector_addPiS_S_i,@"STO_CUDA_ENTRY STV_DEFAULT"
_Z10vector_addPiS_S_i:
.text._Z10vector_addPiS_S_i:
[----:B------:R-:W-:Y:S08]  /*0000*/  LDC R1, c[0x0][0x37c] ;  /* 0x0000df00ff017b82 */ /* 0x000ff00000000800 */
[----:B------:R-:W0:Y:S02]  /*0010*/  LDC R2, c[0x0][0x398] ;  /* 0x0000e600ff027b82 */ /* 0x000e240000000800 */
[----:B0-----:R-:W-:-:S13]  /*0020*/  ISETP.GE.AND P0, PT, R2, 0x1, PT ;  /* 0x000000010200780c */ /* 0x001fda0003f06270 */
[----:B------:R-:W-:Y:S05]  /*0030*/  @!P0 EXIT ;  /* 0x000000000000894d */ /* 0x000fea0003800000 */
[C---:B------:R-:W-:Y:S01]  /*0040*/  ISETP.GE.U32.AND P1, PT, R2.reuse, 0x10, PT ;  /* 0x000000100200780c */ /* 0x040fe20003f26070 */
[----:B------:R-:W0:Y:S01]  /*0050*/  LDCU.64 UR12, c[0x0][0x358] ;  /* 0x00006b00ff0c77ac */ /* 0x000e220008000a00 */
[----:B------:R-:W-:Y:S01]  /*0060*/  LOP3.LUT R12, R2, 0xf, RZ, 0xc0, !PT ;  /* 0x0000000f020c7812 */ /* 0x000fe200078ec0ff */
[----:B------:R-:W-:-:S03]  /*0070*/  IMAD.MOV.U32 R0, RZ, RZ, RZ ;  /* 0x000000ffff007224 */ /* 0x000fc600078e00ff */
[----:B------:R-:W-:-:S07]  /*0080*/  ISETP.NE.AND P0, PT, R12, RZ, PT ;  /* 0x000000ff0c00720c */ /* 0x000fce0003f05270 */
[----:B------:R-:W-:Y:S06]  /*0090*/  @!P1 BRA `(.L_x_0) ;  /* 0x0000000400789947 */ /* 0x000fec0003800000 */
[----:B------:R-:W1:Y:S01]  /*00a0*/  LDCU.128 UR4, c[0x0][0x380] ;  /* 0x00007000ff0477ac */ /* 0x000e620008000c00 */
[----:B------:R-:W-:Y:S01]  /*00b0*/  LOP3.LUT R0, R2, 0x7ffffff0, RZ, 0xc0, !PT ;  /* 0x7ffffff002007812 */ /* 0x000fe200078ec0ff */
[----:B------:R-:W2:Y:S04]  /*00c0*/  LDCU.64 UR10, c[0x0][0x390] ;  /* 0x00007200ff0a77ac */ /* 0x000ea80008000a00 */
[----:B------:R-:W-:Y:S01]  /*00d0*/  IMAD.MOV R3, RZ, RZ, -R0 ;  /* 0x000000ffff037224 */ /* 0x000fe200078e0a00 */
[----:B-1----:R-:W-:Y:S02]  /*00e0*/  UIADD3 UR8, UP0, UPT, UR4, 0x20, URZ ;  /* 0x0000002004087890 */ /* 0x002fe4000ff1e0ff */
[----:B------:R-:W-:Y:S02]  /*00f0*/  UIADD3 UR6, UP1, UPT, UR6, 0x20, URZ ;  /* 0x0000002006067890 */ /* 0x000fe4000ff3e0ff */
[----:B--2---:R-:W-:-:S02]  /*0100*/  UIADD3 UR4, UP2, UPT, UR10, 0x20, URZ ;  /* 0x000000200a047890 */ /* 0x004fc4000ff5e0ff */
[----:B------:R-:W-:Y:S01]  /*0110*/  UIADD3.X UR9, UPT, UPT, URZ, UR5, URZ, UP0, !UPT ;  /* 0x00000005ff097290 */ /* 0x000fe200087fe4ff */
[----:B------:R-:W-:Y:S01]  /*0120*/  MOV R16, UR8 ;  /* 0x0000000800107c02 */ /* 0x000fe20008000f00 */
[----:B------:R-:W-:Y:S01]  /*0130*/  UIADD3.X UR7, UPT, UPT, URZ, UR7, URZ, UP1, !UPT ;  /* 0x00000007ff077290 */ /* 0x000fe20008ffe4ff */
[----:B------:R-:W-:Y:S01]  /*0140*/  IMAD.U32 R11, RZ, RZ, UR6 ;  /* 0x00000006ff0b7e24 */ /* 0x000fe2000f8e00ff */
[----:B------:R-:W-:Y:S01]  /*0150*/  UIADD3.X UR5, UPT, UPT, URZ, UR11, URZ, UP2, !UPT ;  /* 0x0000000bff057290 */ /* 0x000fe200097fe4ff */
[----:B------:R-:W-:Y:S01]  /*0160*/  IMAD.U32 R10, RZ, RZ, UR4 ;  /* 0x00000004ff0a7e24 */ /* 0x000fe2000f8e00ff */
[----:B------:R-:W-:Y:S02]  /*0170*/  MOV R5, UR9 ;  /* 0x0000000900057c02 */ /* 0x000fe40008000f00 */
[----:B------:R-:W-:Y:S02]  /*0180*/  IMAD.U32 R14, RZ, RZ, UR7 ;  /* 0x00000007ff0e7e24 */ /* 0x000fe4000f8e00ff */
[----:B------:R-:W-:-:S07]  /*0190*/  IMAD.U32 R13, RZ, RZ, UR5 ;  /* 0x00000005ff0d7e24 */ /* 0x000fce000f8e00ff */
.L_x_1:
[----:B------:R-:W-:Y:S01]  /*01a0*/  MOV R4, R16 ;  /* 0x0000001000047202 */ /* 0x000fe20000000f00 */
[----:B------:R-:W-:Y:S02]  /*01b0*/  IMAD.MOV.U32 R6, RZ, RZ, R11 ;  /* 0x000000ffff067224 */ /* 0x000fe400078e000b */
[----:B------:R-:W-:Y:S02]  /*01c0*/  IMAD.MOV.U32 R7, RZ, RZ, R14 ;  /* 0x000000ffff077224 */ /* 0x000fe400078e000e */
[----:B0-2---:R-:W2:Y:S04]  /*01d0*/  LDG.E R8, desc[UR12][R4.64+-0x20] ;  /* 0xffffe00c04087981 */ /* 0x005ea8000c1e1900 */
[----:B------:R-:W2:Y:S02]  /*01e0*/  LDG.E R9, desc[UR12][R6.64+-0x20] ;  /* 0xffffe00c06097981 */ /* 0x000ea4000c1e1900 */
[----:B--2---:R-:W-:Y:S01]  /*01f0*/  IADD3 R11, PT, PT, R8, R9, RZ ;  /* 0x00000009080b7210 */ /* 0x004fe20007ffe0ff */
[----:B------:R-:W-:-:S02]  /*0200*/  IMAD.MOV.U32 R8, RZ, RZ, R10 ;  /* 0x000000ffff087224 */ /* 0x000fc400078e000a */
[----:B------:R-:W-:-:S05]  /*0210*/  IMAD.MOV.U32 R9, RZ, RZ, R13 ;  /* 0x000000ffff097224 */ /* 0x000fca00078e000d */
[----:B------:R0:W-:Y:S04]  /*0220*/  STG.E desc[UR12][R8.64+-0x20], R11 ;  /* 0xffffe00b08007986 */ /* 0x0001e8000c10190c */
[----:B------:R-:W2:Y:S04]  /*0230*/  LDG.E R10, desc[UR12][R4.64+-0x1c] ;  /* 0xffffe40c040a7981 */ /* 0x000ea8000c1e1900 */
[----:B------:R-:W2:Y:S02]  /*0240*/  LDG.E R13, desc[UR12][R6.64+-0x1c] ;  /* 0xffffe40c060d7981 */ /* 0x000ea4000c1e1900 */
[----:B--2---:R-:W-:-:S05]  /*0250*/  IADD3 R13, PT, PT, R10, R13, RZ ;  /* 0x0000000d0a0d7210 */ /* 0x004fca0007ffe0ff */
[----:B------:R1:W-:Y:S04]  /*0260*/  STG.E desc[UR12][R8.64+-0x1c], R13 ;  /* 0xffffe40d08007986 */ /* 0x0003e8000c10190c */
[----:B------:R-:W2:Y:S04]  /*0270*/  LDG.E R10, desc[UR12][R4.64+-0x18] ;  /* 0xffffe80c040a7981 */ /* 0x000ea8000c1e1900 */
[----:B------:R-:W2:Y:S02]  /*0280*/  LDG.E R15, desc[UR12][R6.64+-0x18] ;  /* 0xffffe80c060f7981 */ /* 0x000ea4000c1e1900 */
[----:B--2---:R-:W-:-:S05]  /*0290*/  IMAD.IADD R15, R10, 0x1, R15 ;  /* 0x000000010a0f7824 */ /* 0x004fca00078e020f */
[----:B------:R2:W-:Y:S04]  /*02a0*/  STG.E desc[UR12][R8.64+-0x18], R15 ;  /* 0xffffe80f08007986 */ /* 0x0005e8000c10190c */
[----:B------:R-:W3:Y:S04]  /*02b0*/  LDG.E R10, desc[UR12][R4.64+-0x14] ;  /* 0xffffec0c040a7981 */ /* 0x000ee8000c1e1900 */
[----:B------:R-:W3:Y:S02]  /*02c0*/  LDG.E R17, desc[UR12][R6.64+-0x14] ;  /* 0xffffec0c06117981 */ /* 0x000ee4000c1e1900 */
[----:B---3--:R-:W-:-:S05]  /*02d0*/  IMAD.IADD R17, R10, 0x1, R17 ;  /* 0x000000010a117824 */ /* 0x008fca00078e0211 */
[----:B------:R3:W-:Y:S04]  /*02e0*/  STG.E desc[UR12][R8.64+-0x14], R17 ;  /* 0xffffec1108007986 */ /* 0x0007e8000c10190c */
[----:B------:R-:W4:Y:S04]  /*02f0*/  LDG.E R10, desc[UR12][R4.64+-0x10] ;  /* 0xfffff00c040a7981 */ /* 0x000f28000c1e1900 */
[----:B0-----:R-:W4:Y:S02]  /*0300*/  LDG.E R11, desc[UR12][R6.64+-0x10] ;  /* 0xfffff00c060b7981 */ /* 0x001f24000c1e1900 */
[----:B----4-:R-:W-:-:S05]  /*0310*/  IADD3 R11, PT, PT, R10, R11, RZ ;  /* 0x0000000b0a0b7210 */ /* 0x010fca0007ffe0ff */
[----:B------:R0:W-:Y:S04]  /*0320*/  STG.E desc[UR12][R8.64+-0x10], R11 ;  /* 0xfffff00b08007986 */ /* 0x0001e8000c10190c */
[----:B------:R-:W4:Y:S04]  /*0330*/  LDG.E R10, desc[UR12][R4.64+-0xc] ;  /* 0xfffff40c040a7981 */ /* 0x000f28000c1e1900 */
[----:B-1----:R-:W4:Y:S02]  /*0340*/  LDG.E R13, desc[UR12][R6.64+-0xc] ;  /* 0xfffff40c060d7981 */ /* 0x002f24000c1e1900 */
[----:B----4-:R-:W-:-:S05]  /*0350*/  IMAD.IADD R13, R10, 0x1, R13 ;  /* 0x000000010a0d7824 */ /* 0x010fca00078e020d */
[----:B------:R1:W-:Y:S04]  /*0360*/  STG.E desc[UR12][R8.64+-0xc], R13 ;  /* 0xfffff40d08007986 */ /* 0x0003e8000c10190c */
[----:B------:R-:W4:Y:S04]  /*0370*/  LDG.E R10, desc[UR12][R4.64+-0x8] ;  /* 0xfffff80c040a7981 */ /* 0x000f28000c1e1900 */
[----:B--2---:R-:W4:Y:S02]  /*0380*/  LDG.E R15, desc[UR12][R6.64+-0x8] ;  /* 0xfffff80c060f7981 */ /* 0x004f24000c1e1900 */
[----:B----4-:R-:W-:-:S05]  /*0390*/  IMAD.IADD R15, R10, 0x1, R15 ;  /* 0x000000010a0f7824 */ /* 0x010fca00078e020f */
[----:B------:R2:W-:Y:S04]  /*03a0*/  STG.E desc[UR12][R8.64+-0x8], R15 ;  /* 0xfffff80f08007986 */ /* 0x0005e8000c10190c */
[----:B------:R-:W4:Y:S04]  /*03b0*/  LDG.E R10, desc[UR12][R4.64+-0x4] ;  /* 0xfffffc0c040a7981 */ /* 0x000f28000c1e1900 */
[----:B---3--:R-:W4:Y:S02]  /*03c0*/  LDG.E R17, desc[UR12][R6.64+-0x4] ;  /* 0xfffffc0c06117981 */ /* 0x008f24000c1e1900 */
[----:B----4-:R-:W-:-:S05]  /*03d0*/  IADD3 R17, PT, PT, R10, R17, RZ ;  /* 0x000000110a117210 */ /* 0x010fca0007ffe0ff */
[----:B------:R3:W-:Y:S04]  /*03e0*/  STG.E desc[UR12][R8.64+-0x4], R17 ;  /* 0xfffffc1108007986 */ /* 0x0007e8000c10190c */
[----:B------:R-:W4:Y:S04]  /*03f0*/  LDG.E R10, desc[UR12][R4.64] ;  /* 0x0000000c040a7981 */ /* 0x000f28000c1e1900 */
[----:B0-----:R-:W4:Y:S02]  /*0400*/  LDG.E R11, desc[UR12][R6.64] ;  /* 0x0000000c060b7981 */ /* 0x001f24000c1e1900 */
[----:B----4-:R-:W-:-:S05]  /*0410*/  IMAD.IADD R11, R10, 0x1, R11 ;  /* 0x000000010a0b7824 */ /* 0x010fca00078e020b */
[----:B------:R0:W-:Y:S04]  /*0420*/  STG.E desc[UR12][R8.64], R11 ;  /* 0x0000000b08007986 */ /* 0x0001e8000c10190c */
[----:B------:R-:W4:Y:S04]  /*0430*/  LDG.E R10, desc[UR12][R4.64+0x4] ;  /* 0x0000040c040a7981 */ /* 0x000f28000c1e1900 */
[----:B-1----:R-:W4:Y:S02]  /*0440*/  LDG.E R13, desc[UR12][R6.64+0x4] ;  /* 0x0000040c060d7981 */ /* 0x002f24000c1e1900 */
[----:B----4-:R-:W-:-:S05]  /*0450*/  IMAD.IADD R13, R10, 0x1, R13 ;  /* 0x000000010a0d7824 */ /* 0x010fca00078e020d */
[----:B------:R1:W-:Y:S04]  /*0460*/  STG.E desc[UR12][R8.64+0x4], R13 ;  /* 0x0000040d08007986 */ /* 0x0003e8000c10190c */
[----:B------:R-:W4:Y:S04]  /*0470*/  LDG.E R10, desc[UR12][R4.64+0x8] ;  /* 0x0000080c040a7981 */ /* 0x000f28000c1e1900 */
[----:B--2---:R-:W4:Y:S02]  /*0480*/  LDG.E R15, desc[UR12][R6.64+0x8] ;  /* 0x0000080c060f7981 */ /* 0x004f24000c1e1900 */
[----:B----4-:R-:W-:-:S05]  /*0490*/  IADD3 R15, PT, PT, R10, R15, RZ ;  /* 0x0000000f0a0f7210 */ /* 0x010fca0007ffe0ff */
[----:B------:R2:W-:Y:S04]  /*04a0*/  STG.E desc[UR12][R8.64+0x8], R15 ;  /* 0x0000080f08007986 */ /* 0x0005e8000c10190c */
[----:B------:R-:W4:Y:S04]  /*04b0*/  LDG.E R10, desc[UR12][R4.64+0xc] ;  /* 0x00000c0c040a7981 */ /* 0x000f28000c1e1900 */
[----:B---3--:R-:W4:Y:S02]  /*04c0*/  LDG.E R17, desc[UR12][R6.64+0xc] ;  /* 0x00000c0c06117981 */ /* 0x008f24000c1e1900 */
[----:B----4-:R-:W-:-:S05]  /*04d0*/  IMAD.IADD R17, R10, 0x1, R17 ;  /* 0x000000010a117824 */ /* 0x010fca00078e0211 */
        /* <DEDUP_REMOVED lines=10> */
[----:B--2---:R-:W4:Y:S01]  /*0580*/  LDG.E R15, desc[UR12][R6.64+0x18] ;  /* 0x0000180c060f7981 */ /* 0x004f22000c1e1900 */
[----:B------:R-:W-:Y:S02]  /*0590*/  IADD3 R3, PT, PT, R3, 0x10, RZ ;  /* 0x0000001003037810 */ /* 0x000fe40007ffe0ff */
[----:B----4-:R-:W-:-:S05]  /*05a0*/  IADD3 R15, PT, PT, R10, R15, RZ ;  /* 0x0000000f0a0f7210 */ /* 0x010fca0007ffe0ff */
[----:B------:R2:W-:Y:S04]  /*05b0*/  STG.E desc[UR12][R8.64+0x18], R15 ;  /* 0x0000180f08007986 */ /* 0x0005e8000c10190c */
[----:B------:R4:W5:Y:S04]  /*05c0*/  LDG.E R10, desc[UR12][R4.64+0x1c] ;  /* 0x00001c0c040a7981 */ /* 0x000968000c1e1900 */
[----:B---3--:R-:W5:Y:S01]  /*05d0*/  LDG.E R17, desc[UR12][R6.64+0x1c] ;  /* 0x00001c0c06117981 */ /* 0x008f62000c1e1900 */
[----:B------:R-:W-:Y:S02]  /*05e0*/  ISETP.NE.AND P1, PT, R3, RZ, PT ;  /* 0x000000ff0300720c */ /* 0x000fe40003f25270 */
[----:B------:R-:W-:-:S02]  /*05f0*/  IADD3 R16, P2, PT, R4, 0x40, RZ ;  /* 0x0000004004107810 */ /* 0x000fc40007f5e0ff */
[----:B0-----:R-:W-:-:S03]  /*0600*/  IADD3 R11, P3, PT, R6, 0x40, RZ ;  /* 0x00000040060b7810 */ /* 0x001fc60007f7e0ff */
[----:B----4-:R-:W-:Y:S01]  /*0610*/  IMAD.X R5, RZ, RZ, R5, P2 ;  /* 0x000000ffff057224 */ /* 0x010fe200010e0605 */
[----:B------:R-:W-:Y:S01]  /*0620*/  IADD3.X R14, PT, PT, RZ, R7, RZ, P3, !PT ;  /* 0x00000007ff0e7210 */ /* 0x000fe20001ffe4ff */
[----:B-----5:R-:W-:Y:S01]  /*0630*/  IMAD.IADD R17, R10, 0x1, R17 ;  /* 0x000000010a117824 */ /* 0x020fe200078e0211 */
[----:B------:R-:W-:-:S04]  /*0640*/  IADD3 R10, P4, PT, R8, 0x40, RZ ;  /* 0x00000040080a7810 */ /* 0x000fc80007f9e0ff */
[----:B------:R2:W-:Y:S01]  /*0650*/  STG.E desc[UR12][R8.64+0x1c], R17 ;  /* 0x00001c1108007986 */ /* 0x0005e2000c10190c */
[----:B-1----:R-:W-:Y:S01]  /*0660*/  IMAD.X R13, RZ, RZ, R9, P4 ;  /* 0x000000ffff0d7224 */ /* 0x002fe200020e0609 */
[----:B------:R-:W-:Y:S07]  /*0670*/  @P1 BRA `(.L_x_1) ;  /* 0xfffffff800c81947 */ /* 0x000fee000383ffff */
.L_x_0:
[----:B0-----:R-:W-:Y:S05]  /*0680*/  @!P0 EXIT ;  /* 0x000000000000894d */ /* 0x001fea0003800000 */
[----:B------:R-:W-:Y:S02]  /*0690*/  ISETP.GE.U32.AND P0, PT, R12, 0x8, PT ;  /* 0x000000080c00780c */ /* 0x000fe40003f06070 */
[----:B------:R-:W-:-:S04]  /*06a0*/  LOP3.LUT R14, R2, 0x7, RZ, 0xc0, !PT ;  /* 0x00000007020e7812 */ /* 0x000fc800078ec0ff */
[----:B------:R-:W-:-:S07]  /*06b0*/  ISETP.NE.AND P1, PT, R14, RZ, PT ;  /* 0x000000ff0e00720c */ /* 0x000fce0003f25270 */
[----:B------:R-:W-:Y:S06]  /*06c0*/  @!P0 BRA `(.L_x_2) ;  /* 0x00000000009c8947 */ /* 0x000fec0003800000 */
[----:B------:R-:W0:Y:S08]  /*06d0*/  LDC.64 R4, c[0x0][0x380] ;  /* 0x0000e000ff047b82 */ /* 0x000e300000000a00 */
[----:B------:R-:W1:Y:S08]  /*06e0*/  LDC.64 R6, c[0x0][0x388] ;  /* 0x0000e200ff067b82 */ /* 0x000e700000000a00 */
[----:B--2---:R-:W2:Y:S01]  /*06f0*/  LDC.64 R8, c[0x0][0x390] ;  /* 0x0000e400ff087b82 */ /* 0x004ea20000000a00 */
[----:B0-----:R-:W-:-:S05]  /*0700*/  IMAD.WIDE.U32 R4, R0, 0x4, R4 ;  /* 0x0000000400047825 */ /* 0x001fca00078e0004 */
[----:B------:R-:W3:Y:S01]  /*0710*/  LDG.E R3, desc[UR12][R4.64] ;  /* 0x0000000c04037981 */ /* 0x000ee2000c1e1900 */
[----:B-1----:R-:W-:-:S05]  /*0720*/  IMAD.WIDE.U32 R6, R0, 0x4, R6 ;  /* 0x0000000400067825 */ /* 0x002fca00078e0006 */
[----:B------:R-:W3:Y:S01]  /*0730*/  LDG.E R10, desc[UR12][R6.64] ;  /* 0x0000000c060a7981 */ /* 0x000ee2000c1e1900 */
[----:B--2---:R-:W-:Y:S01]  /*0740*/  IMAD.WIDE.U32 R8, R0, 0x4, R8 ;  /* 0x0000000400087825 */ /* 0x004fe200078e0008 */
[----:B---3--:R-:W-:-:S05]  /*0750*/  IADD3 R3, PT, PT, R3, R10, RZ ;  /* 0x0000000a03037210 */ /* 0x008fca0007ffe0ff */
[----:B------:R0:W-:Y:S04]  /*0760*/  STG.E desc[UR12][R8.64], R3 ;  /* 0x0000000308007986 */ /* 0x0001e8000c10190c */
[----:B------:R-:W2:Y:S04]  /*0770*/  LDG.E R10, desc[UR12][R4.64+0x4] ;  /* 0x0000040c040a7981 */ /* 0x000ea8000c1e1900 */
[----:B------:R-:W2:Y:S02]  /*0780*/  LDG.E R11, desc[UR12][R6.64+0x4] ;  /* 0x0000040c060b7981 */ /* 0x000ea4000c1e1900 */
[----:B--2---:R-:W-:-:S05]  /*0790*/  IMAD.IADD R11, R10, 0x1, R11 ;  /* 0x000000010a0b7824 */ /* 0x004fca00078e020b */
[----:B------:R1:W-:Y:S04]  /*07a0*/  STG.E desc[UR12][R8.64+0x4], R11 ;  /* 0x0000040b08007986 */ /* 0x0003e8000c10190c */
[----:B------:R-:W2:Y:S04]  /*07b0*/  LDG.E R10, desc[UR12][R4.64+0x8] ;  /* 0x0000080c040a7981 */ /* 0x000ea8000c1e1900 */
[----:B------:R-:W2:Y:S02]  /*07c0*/  LDG.E R13, desc[UR12][R6.64+0x8] ;  /* 0x0000080c060d7981 */ /* 0x000ea4000c1e1900 */
[----:B--2---:R-:W-:-:S05]  /*07d0*/  IADD3 R13, PT, PT, R10, R13, RZ ;  /* 0x0000000d0a0d7210 */ /* 0x004fca0007ffe0ff */
[----:B------:R2:W-:Y:S04]  /*07e0*/  STG.E desc[UR12][R8.64+0x8], R13 ;  /* 0x0000080d08007986 */ /* 0x0005e8000c10190c */
[----:B------:R-:W3:Y:S04]  /*07f0*/  LDG.E R10, desc[UR12][R4.64+0xc] ;  /* 0x00000c0c040a7981 */ /* 0x000ee8000c1e1900 */
[----:B------:R-:W3:Y:S02]  /*0800*/  LDG.E R15, desc[UR12][R6.64+0xc] ;  /* 0x00000c0c060f7981 */ /* 0x000ee4000c1e1900 */
[----:B---3--:R-:W-:-:S05]  /*0810*/  IMAD.IADD R15, R10, 0x1, R15 ;  /* 0x000000010a0f7824 */ /* 0x008fca00078e020f */
[----:B------:R3:W-:Y:S04]  /*0820*/  STG.E desc[UR12][R8.64+0xc], R15 ;  /* 0x00000c0f08007986 */ /* 0x0007e8000c10190c */
[----:B0-----:R-:W4:Y:S04]  /*0830*/  LDG.E R3, desc[UR12][R4.64+0x10] ;  /* 0x0000100c04037981 */ /* 0x001f28000c1e1900 */
[----:B------:R-:W4:Y:S02]  /*0840*/  LDG.E R10, desc[UR12][R6.64+0x10] ;  /* 0x0000100c060a7981 */ /* 0x000f24000c1e1900 */
        /* <DEDUP_REMOVED lines=10> */
[----:B------:R-:W2:Y:S04]  /*08f0*/  LDG.E R10, desc[UR12][R4.64+0x1c] ;  /* 0x00001c0c040a7981 */ /* 0x000ea8000c1e1900 */
[----:B---3--:R-:W2:Y:S01]  /*0900*/  LDG.E R15, desc[UR12][R6.64+0x1c] ;  /* 0x00001c0c060f7981 */ /* 0x008ea2000c1e1900 */
[----:B------:R-:W-:Y:S01]  /*0910*/  IADD3 R0, PT, PT, R0, 0x8, RZ ;  /* 0x0000000800007810 */ /* 0x000fe20007ffe0ff */
[----:B--2---:R-:W-:-:S05]  /*0920*/  IMAD.IADD R15, R10, 0x1, R15 ;  /* 0x000000010a0f7824 */ /* 0x004fca00078e020f */
[----:B------:R0:W-:Y:S02]  /*0930*/  STG.E desc[UR12][R8.64+0x1c], R15 ;  /* 0x00001c0f08007986 */ /* 0x0001e4000c10190c */
.L_x_2:
[----:B------:R-:W-:Y:S05]  /*0940*/  @!P1 EXIT ;  /* 0x000000000000994d */ /* 0x000fea0003800000 */
[----:B------:R-:W-:Y:S02]  /*0950*/  ISETP.GE.U32.AND P0, PT, R14, 0x4, PT ;  /* 0x000000040e00780c */ /* 0x000fe40003f06070 */
[----:B------:R-:W-:-:S04]  /*0960*/  LOP3.LUT R2, R2, 0x3, RZ, 0xc0, !PT ;  /* 0x0000000302027812 */ /* 0x000fc800078ec0ff */
[----:B------:R-:W-:-:S07]  /*0970*/  ISETP.NE.AND P1, PT, R2, RZ, PT ;  /* 0x000000ff0200720c */ /* 0x000fce0003f25270 */
[----:B------:R-:W-:Y:S06]  /*0980*/  @!P0 BRA `(.L_x_3) ;  /* 0x00000000005c8947 */ /* 0x000fec0003800000 */
[----:B------:R-:W1:Y:S08]  /*0990*/  LDC.64 R4, c[0x0][0x380] ;  /* 0x0000e000ff047b82 */ /* 0x000e700000000a00 */
[----:B------:R-:W3:Y:S08]  /*09a0*/  LDC.64 R6, c[0x0][0x388] ;  /* 0x0000e200ff067b82 */ /* 0x000ef00000000a00 */
[----:B0-2---:R-:W0:Y:S01]  /*09b0*/  LDC.64 R8, c[0x0][0x390] ;  /* 0x0000e400ff087b82 */ /* 0x005e220000000a00 */
[----:B-1----:R-:W-:-:S05]  /*09c0*/  IMAD.WIDE.U32 R4, R0, 0x4, R4 ;  /* 0x0000000400047825 */ /* 0x002fca00078e0004 */
[----:B------:R-:W2:Y:S01]  /*09d0*/  LDG.E R3, desc[UR12][R4.64] ;  /* 0x0000000c04037981 */ /* 0x000ea2000c1e1900 */
[----:B---3--:R-:W-:-:S05]  /*09e0*/  IMAD.WIDE.U32 R6, R0, 0x4, R6 ;  /* 0x0000000400067825 */ /* 0x008fca00078e0006 */
[----:B------:R-:W2:Y:S01]  /*09f0*/  LDG.E R10, desc[UR12][R6.64] ;  /* 0x0000000c060a7981 */ /* 0x000ea2000c1e1900 */
[----:B0-----:R-:W-:-:S04]  /*0a00*/  IMAD.WIDE.U32 R8, R0, 0x4, R8 ;  /* 0x0000000400087825 */ /* 0x001fc800078e0008 */
[----:B--2---:R-:W-:-:S05]  /*0a10*/  IMAD.IADD R3, R3, 0x1, R10 ;  /* 0x0000000103037824 */ /* 0x004fca00078e020a */
        /* <DEDUP_REMOVED lines=9> */
[----:B------:R-:W2:Y:S04]  /*0ab0*/  LDG.E R10, desc[UR12][R4.64+0xc] ;  /* 0x00000c0c040a7981 */ /* 0x000ea8000c1e1900 */
[----:B------:R-:W2:Y:S01]  /*0ac0*/  LDG.E R15, desc[UR12][R6.64+0xc] ;  /* 0x00000c0c060f7981 */ /* 0x000ea2000c1e1900 */
[----:B------:R-:W-:Y:S01]  /*0ad0*/  VIADD R0, R0, 0x4 ;  /* 0x0000000400007836 */ /* 0x000fe20000000000 */
[----:B--2---:R-:W-:-:S05]  /*0ae0*/  IADD3 R15, PT, PT, R10, R15, RZ ;  /* 0x0000000f0a0f7210 */ /* 0x004fca0007ffe0ff */
[----:B------:R1:W-:Y:S02]  /*0af0*/  STG.E desc[UR12][R8.64+0xc], R15 ;  /* 0x00000c0f08007986 */ /* 0x0003e4000c10190c */
.L_x_3:
[----:B------:R-:W-:Y:S05]  /*0b00*/  @!P1 EXIT ;  /* 0x000000000000994d */ /* 0x000fea0003800000 */
[----:B------:R-:W3:Y:S08]  /*0b10*/  LDC.64 R4, c[0x0][0x390] ;  /* 0x0000e400ff047b82 */ /* 0x000ef00000000a00 */
[----:B------:R-:W4:Y:S08]  /*0b20*/  LDC.64 R6, c[0x0][0x388] ;  /* 0x0000e200ff067b82 */ /* 0x000f300000000a00 */
[----:B012---:R-:W0:Y:S01]  /*0b30*/  LDC.64 R8, c[0x0][0x380] ;  /* 0x0000e000ff087b82 */ /* 0x007e220000000a00 */
[----:B---3--:R-:W-:-:S04]  /*0b40*/  IMAD.WIDE.U32 R4, R0, 0x4, R4 ;  /* 0x0000000400047825 */ /* 0x008fc800078e0004 */
[----:B------:R-:W-:Y:S01]  /*0b50*/  IMAD.MOV.U32 R13, RZ, RZ, R5 ;  /* 0x000000ffff0d7224 */ /* 0x000fe200078e0005 */
[----:B------:R-:W-:Y:S01]  /*0b60*/  MOV R10, R4 ;  /* 0x00000004000a7202 */ /* 0x000fe20000000f00 */
[----:B----4-:R-:W-:-:S05]  /*0b70*/  IMAD.WIDE.U32 R6, R0, 0x4, R6 ;  /* 0x0000000400067825 */ /* 0x010fca00078e0006 */
[----:B------:R-:W-:Y:S01]  /*0b80*/  MOV R11, R7 ;  /* 0x00000007000b7202 */ /* 0x000fe20000000f00 */
[----:B0-----:R-:W-:-:S04]  /*0b90*/  IMAD.WIDE.U32 R8, R0, 0x4, R8 ;  /* 0x0000000400087825 */ /* 0x001fc800078e0008 */
[----:B------:R-:W-:-:S07]  /*0ba0*/  IMAD.MOV R0, RZ, RZ, -R2 ;  /* 0x000000ffff007224 */ /* 0x000fce00078e0a02 */
.L_x_4:
[----:B0-----:R-:W-:Y:S01]  /*0bb0*/  MOV R2, R8 ;  /* 0x0000000800027202 */ /* 0x001fe20000000f00 */
[----:B------:R-:W-:Y:S01]  /*0bc0*/  IMAD.MOV.U32 R5, RZ, RZ, R11 ;  /* 0x000000ffff057224 */ /* 0x000fe200078e000b */
[----:B------:R-:W-:Y:S01]  /*0bd0*/  MOV R4, R6 ;  /* 0x0000000600047202 */ /* 0x000fe20000000f00 */
[----:B------:R-:W-:-:S04]  /*0be0*/  IMAD.MOV.U32 R3, RZ, RZ, R9 ;  /* 0x000000ffff037224 */ /* 0x000fc800078e0009 */
[----:B------:R-:W2:Y:S04]  /*0bf0*/  LDG.E R5, desc[UR12][R4.64] ;  /* 0x0000000c04057981 */ /* 0x000ea8000c1e1900 */
[----:B------:R0:W2:Y:S01]  /*0c00*/  LDG.E R2, desc[UR12][R2.64] ;  /* 0x0000000c02027981 */ /* 0x0000a2000c1e1900 */
[----:B------:R-:W-:-:S05]  /*0c10*/  VIADD R0, R0, 0x1 ;  /* 0x0000000100007836 */ /* 0x000fca0000000000 */
[----:B------:R-:W-:Y:S02]  /*0c20*/  ISETP.NE.AND P0, PT, R0, RZ, PT ;  /* 0x000000ff0000720c */ /* 0x000fe40003f05270 */
[----:B0-----:R-:W-:Y:S02]  /*0c30*/  MOV R3, R13 ;  /* 0x0000000d00037202 */ /* 0x001fe40000000f00 */
[----:B------:R-:W-:Y:S02]  /*0c40*/  IADD3 R6, P2, PT, R6, 0x4, RZ ;  /* 0x0000000406067810 */ /* 0x000fe40007f5e0ff */
[----:B------:R-:W-:-:S03]  /*0c50*/  IADD3 R8, P3, PT, R8, 0x4, RZ ;  /* 0x0000000408087810 */ /* 0x000fc60007f7e0ff */
[----:B------:R-:W-:Y:S01]  /*0c60*/  IMAD.X R11, RZ, RZ, R11, P2 ;  /* 0x000000ffff0b7224 */ /* 0x000fe200010e060b */
[----:B------:R-:W-:Y:S02]  /*0c70*/  IADD3.X R9, PT, PT, RZ, R9, RZ, P3, !PT ;  /* 0x00000009ff097210 */ /* 0x000fe40001ffe4ff */
[----:B--2---:R-:W-:Y:S01]  /*0c80*/  IADD3 R7, PT, PT, R2, R5, RZ ;  /* 0x0000000502077210 */ /* 0x004fe20007ffe0ff */
[----:B------:R-:W-:Y:S01]  /*0c90*/  IMAD.MOV.U32 R2, RZ, RZ, R10 ;  /* 0x000000ffff027224 */ /* 0x000fe200078e000a */
[----:B------:R-:W-:-:S04]  /*0ca0*/  IADD3 R10, P1, PT, R10, 0x4, RZ ;  /* 0x000000040a0a7810 */ /* 0x000fc80007f3e0ff */
[----:B------:R0:W-:Y:S01]  /*0cb0*/  STG.E desc[UR12][R2.64], R7 ;  /* 0x0000000702007986 */ /* 0x0001e2000c10190c */
[----:B------:R-:W-:Y:S01]  /*0cc0*/  IADD3.X R13, PT, PT, RZ, R13, RZ, P1, !PT ;  /* 0x0000000dff0d7210 */ /* 0x000fe20000ffe4ff */
[----:B------:R-:W-:Y:S07]  /*0cd0*/  @P0 BRA `(.L_x_4) ;  /* 0xfffffffc00b40947 */ /* 0x000fee000383ffff */
[----:B------:R-:W-:Y:S05]  /*0ce0*/  EXIT ;  /* 0x000000000000794d */ /* 0x000fea0003800000 */
.L_x_5:
[----:B------:R-:W-:-:S00]  /*0cf0*/  BRA `(.L_x_5) ;  /* 0xfffffffc00fc7947 */ /* 0x000fc0000383ffff */
[----:B------:R-:W-:-:S00]  /*0d00*/  NOP ;  /* 0x0000000000007918 */ /* 0x000fc00000000000 */
[----:B------:R-:W-:-:S00]  /*0d10*/  NOP ;  /* 0x0000000000007918 */ /* 0x000fc00000000000 */
[----:B------:R-:W-:-:S00]  /*0d20*/  NOP ;  /* 0x0000000000007918 */ /* 0x000fc00000000000 */
[----:B------:R-:W-:-:S00]  /*0d30*/  NOP ;  /* 0x0000000000007918 */ /* 0x000fc00000000000 */
[----:B------:R-:W-:-:S00]  /*0d40*/  NOP ;  /* 0x0000000000007918 */ /* 0x000fc00000000000 */
[----:B------:R-:W-:-:S00]  /*0d50*/  NOP ;  /* 0x0000000000007918 */ /* 0x000fc00000000000 */
[----:B------:R-:W-:-:S00]  /*0d60*/  NOP ;  /* 0x0000000000007918 */ /* 0x000fc00000000000 */
[----:B------:R-:W-:-:S00]  /*0d70*/  NOP ;  /* 0x0000000000007918 */ /* 0x000fc00000000000 */
.L_x_6:


//--------------------- .nv.shared.reserved.0     --------------------------
	.section	.nv.shared.reserved.0,"aw",@nobits
	.weak		__nv_reservedSMEM_offset_0_alias
	.size		__nv_reservedSMEM_offset_0_alias, 0, 64
	.other		__nv_reservedSMEM_offset_0_alias,@"STO_CUDA_RESERVED_SHARED STV_DEFAULT"
__nv_reservedSMEM_offset_0_alias:
	.zero		0
	.zero		64


//--------------------- .nv.constant0._Z10vector_addPiS_S_i --------------------------
	.section	.nv.constant0._Z10vector_addPiS_S_i,"a",@progbits
	.sectionflags	@""
	.align	4
.nv.constant0._Z10vector_addPiS_S_i:
	.zero		924


//--------------------- SYMBOLS --------------------------

	.type		.nv.reservedSmem.offset0,@object
	.size		.nv.reservedSmem.offset0,0x4
